	.headerflags	@"EF_CUDA_TEXMODE_UNIFIED EF_CUDA_64BIT_ADDRESS EF_CUDA_ACCELERATORS EF_CUDA_SM90 EF_CUDA_VIRTUAL_SM(EF_CUDA_SM90)"
	.elftype	@"ET_EXEC"


//--------------------- .nv.info                  --------------------------
	.section	.nv.info,"",@"SHT_CUDA_INFO"
	.align	4


	//----- nvinfo : EIATTR_REGCOUNT
	.align		4
        /*0000*/ 	.byte	0x04, 0x2f
        /*0002*/ 	.short	(.L_3 - .L_2)
	.align		4
.L_2:
        /*0004*/ 	.word	index@(triton_poi_fused__native_batch_norm_legit_no_training_relu_132)
        /*0008*/ 	.word	0x00000016


	//----- nvinfo : EIATTR_MIN_STACK_SIZE
	.align		4
.L_3:
        /*000c*/ 	.byte	0x04, 0x12
        /*000e*/ 	.short	(.L_5 - .L_4)
	.align		4
.L_4:
        /*0010*/ 	.word	index@(triton_poi_fused__native_batch_norm_legit_no_training_relu_132)
        /*0014*/ 	.word	0x00000000


	//----- nvinfo : EIATTR_FRAME_SIZE
	.align		4
.L_5:
        /*0018*/ 	.byte	0x04, 0x11
        /*001a*/ 	.short	(.L_7 - .L_6)
	.align		4
.L_6:
        /*001c*/ 	.word	index@(triton_poi_fused__native_batch_norm_legit_no_training_relu_132)
        /*0020*/ 	.word	0x00000000


	//----- nvinfo : EIATTR_MIN_STACK_SIZE
	.align		4
.L_7:
        /*0024*/ 	.byte	0x04, 0x12
        /*0026*/ 	.short	(.L_9 - .L_8)
	.align		4
.L_8:
        /*0028*/ 	.word	index@(triton_poi_fused__native_batch_norm_legit_no_training_relu_132)
        /*002c*/ 	.word	0x00000000
.L_9:


//--------------------- .nv.info.triton_poi_fused__native_batch_norm_legit_no_training_relu_132 --------------------------
	.section	.nv.info.triton_poi_fused__native_batch_norm_legit_no_training_relu_132,"",@"SHT_CUDA_INFO"
	.sectionflags	@""
	.align	4


	//----- nvinfo : EIATTR_CUDA_API_VERSION
	.align		4
        /*0000*/ 	.byte	0x04, 0x37
        /*0002*/ 	.short	(.L_11 - .L_10)
.L_10:
        /*0004*/ 	.word	0x0000007c


	//----- nvinfo : EIATTR_KPARAM_INFO
	.align		4
.L_11:
        /*0008*/ 	.byte	0x04, 0x17
        /*000a*/ 	.short	(.L_13 - .L_12)
.L_12:
        /*000c*/ 	.word	0x00000000
        /*0010*/ 	.short	0x0006
        /*0012*/ 	.short	0x0030
        /*0014*/ 	.byte	0x00, 0xf0, 0x11, 0x00


	//----- nvinfo : EIATTR_KPARAM_INFO
	.align		4
.L_13:
        /*0018*/ 	.byte	0x04, 0x17
        /*001a*/ 	.short	(.L_15 - .L_14)
.L_14:
        /*001c*/ 	.word	0x00000000
        /*0020*/ 	.short	0x0005
        /*0022*/ 	.short	0x0028
        /*0024*/ 	.byte	0x00, 0xf4, 0x21, 0x00


	//----- nvinfo : EIATTR_KPARAM_INFO
	.align		4
.L_15:
        /*0028*/ 	.byte	0x04, 0x17
        /*002a*/ 	.short	(.L_17 - .L_16)
.L_16:
        /*002c*/ 	.word	0x00000000
        /*0030*/ 	.short	0x0004
        /*0032*/ 	.short	0x0020
        /*0034*/ 	.byte	0x00, 0xf4, 0x21, 0x00


	//----- nvinfo : EIATTR_KPARAM_INFO
	.align		4
.L_17:
        /*0038*/ 	.byte	0x04, 0x17
        /*003a*/ 	.short	(.L_19 - .L_18)
.L_18:
        /*003c*/ 	.word	0x00000000
        /*0040*/ 	.short	0x0003
        /*0042*/ 	.short	0x0018
        /*0044*/ 	.byte	0x00, 0xf4, 0x21, 0x00


	//----- nvinfo : EIATTR_KPARAM_INFO
	.align		4
.L_19:
        /*0048*/ 	.byte	0x04, 0x17
        /*004a*/ 	.short	(.L_21 - .L_20)
.L_20:
        /*004c*/ 	.word	0x00000000
        /*0050*/ 	.short	0x0002
        /*0052*/ 	.short	0x0010
        /*0054*/ 	.byte	0x00, 0xf4, 0x21, 0x00


	//----- nvinfo : EIATTR_KPARAM_INFO
	.align		4
.L_21:
        /*0058*/ 	.byte	0x04, 0x17
        /*005a*/ 	.short	(.L_23 - .L_22)
.L_22:
        /*005c*/ 	.word	0x00000000
        /*0060*/ 	.short	0x0001
        /*0062*/ 	.short	0x0008
        /*0064*/ 	.byte	0x00, 0xf4, 0x21, 0x00


	//----- nvinfo : EIATTR_KPARAM_INFO
	.align		4
.L_23:
        /*0068*/ 	.byte	0x04, 0x17
        /*006a*/ 	.short	(.L_25 - .L_24)
.L_24:
        /*006c*/ 	.word	0x00000000
        /*0070*/ 	.short	0x0000
        /*0072*/ 	.short	0x0000
        /*0074*/ 	.byte	0x00, 0xf4, 0x21, 0x00


	//----- nvinfo : EIATTR_SPARSE_MMA_MASK
	.align		4
.L_25:
        /*0078*/ 	.byte	0x03, 0x50
        /*007a*/ 	.short	0x0000


	//----- nvinfo : EIATTR_MAXREG_COUNT
	.align		4
        /*007c*/ 	.byte	0x03, 0x1b
        /*007e*/ 	.short	0x00ff


	//----- nvinfo : EIATTR_EXIT_INSTR_OFFSETS
	.align		4
        /*0080*/ 	.byte	0x04, 0x1c
        /*0082*/ 	.short	(.L_27 - .L_26)


	//   ....[0]....
.L_26:
        /*0084*/ 	.word	0x000004a0


	//   ....[1]....
        /*0088*/ 	.word	0x000004c0


	//----- nvinfo : EIATTR_REQNTID
	.align		4
.L_27:
        /*008c*/ 	.byte	0x04, 0x10
        /*008e*/ 	.short	(.L_29 - .L_28)
.L_28:
        /*0090*/ 	.word	0x00000080
        /*0094*/ 	.word	0x00000001
        /*0098*/ 	.word	0x00000001


	//----- nvinfo : EIATTR_CBANK_PARAM_SIZE
	.align		4
.L_29:
        /*009c*/ 	.byte	0x03, 0x19
        /*009e*/ 	.short	0x0034


	//----- nvinfo : EIATTR_PARAM_CBANK
	.align		4
        /*00a0*/ 	.byte	0x04, 0x0a
        /*00a2*/ 	.short	(.L_31 - .L_30)
	.align		4
.L_30:
        /*00a4*/ 	.word	index@(.nv.constant0.triton_poi_fused__native_batch_norm_legit_no_training_relu_132)
        /*00a8*/ 	.short	0x0210
        /*00aa*/ 	.short	0x0034


	//----- nvinfo : EIATTR_SW_WAR
	.align		4
.L_31:
        /*00ac*/ 	.byte	0x04, 0x36
        /*00ae*/ 	.short	(.L_33 - .L_32)
.L_32:
        /*00b0*/ 	.word	0x00000008
.L_33:


//--------------------- .nv.callgraph             --------------------------
	.section	.nv.callgraph,"",@"SHT_CUDA_CALLGRAPH"
	.align	4
	.sectionentsize	8
	.align		4
        /*0000*/ 	.word	0x00000000
	.align		4
        /*0004*/ 	.word	0xffffffff
	.align		4
        /*0008*/ 	.word	0x00000000
	.align		4
        /*000c*/ 	.word	0xfffffffe
	.align		4
        /*0010*/ 	.word	0x00000000
	.align		4
        /*0014*/ 	.word	0xfffffffd
	.align		4
        /*0018*/ 	.word	0x00000000
	.align		4
        /*001c*/ 	.word	0xfffffffc


//--------------------- .nv.constant4             --------------------------
	.section	.nv.constant4,"a",@progbits
	.align	8
	.align		8
.nv.constant4:
        /*0000*/ 	.dword	_$_str
	.align		8
        /*0008*/ 	.dword	_$_str_$_2


//--------------------- .text.triton_poi_fused__native_batch_norm_legit_no_training_relu_132 --------------------------
	.section	.text.triton_poi_fused__native_batch_norm_legit_no_training_relu_132,"ax",@progbits
	.align	128
        .global         triton_poi_fused__native_batch_norm_legit_no_training_relu_132
        .type           triton_poi_fused__native_batch_norm_legit_no_training_relu_132,@function
        .size           triton_poi_fused__native_batch_norm_legit_no_training_relu_132,(.L_x_1 - triton_poi_fused__native_batch_norm_legit_no_training_relu_132)
        .other          triton_poi_fused__native_batch_norm_legit_no_training_relu_132,@"STO_CUDA_ENTRY STV_DEFAULT"
triton_poi_fused__native_batch_norm_legit_no_training_relu_132:
.text.triton_poi_fused__native_batch_norm_legit_no_training_relu_132:
[----:B------:R-:W0:Y:S01]  /*0000*/  LDC R1, c[0x0][0x28] ;  /* 0x00000a00ff017b82 */ /* 0x000e220000000800 */
[----:B------:R-:W1:Y:S01]  /*0010*/  S2R R0, SR_TID.X ;  /* 0x0000000000007919 */ /* 0x000e620000002100 */
[----:B------:R-:W-:-:S06]  /*0020*/  HFMA2.MMA R2, -RZ, RZ, 0, 0 ;  /* 0x00000000ff027435 */ /* 0x000fcc00000001ff */
[----:B------:R-:W2:Y:S01]  /*0030*/  LDC.64 R8, c[0x0][0x220] ;  /* 0x00008800ff087b82 */ /* 0x000ea20000000a00 */
[----:B------:R-:W-:Y:S01]  /*0040*/  ULDC.64 UR4, c[0x0][0x208] ;  /* 0x0000820000047ab9 */ /* 0x000fe20000000a00 */
[----:B------:R-:W3:Y:S06]  /*0050*/  S2R R5, SR_CTAID.X ;  /* 0x0000000000057919 */ /* 0x000eec0000002500 */
[----:B------:R-:W4:Y:S08]  /*0060*/  LDC.64 R14, c[0x0][0x218] ;  /* 0x00008600ff0e7b82 */ /* 0x000f300000000a00 */
[----:B------:R-:W5:Y:S08]  /*0070*/  LDC.64 R12, c[0x0][0x210] ;  /* 0x00008400ff0c7b82 */ /* 0x000f700000000a00 */
[----:B------:R-:W4:Y:S01]  /*0080*/  LDC.64 R16, c[0x0][0x228] ;  /* 0x00008a00ff107b82 */ /* 0x000f220000000a00 */
[----:B-1----:R-:W-:-:S07]  /*0090*/  SHF.L.U32 R0, R0, 0x1, RZ ;  /* 0x0000000100007819 */ /* 0x002fce00000006ff */
[----:B------:R-:W1:Y:S01]  /*00a0*/  LDC.64 R18, c[0x0][0x230] ;  /* 0x00008c00ff127b82 */ /* 0x000e620000000a00 */
[----:B---3--:R-:W-:Y:S02]  /*00b0*/  SHF.R.S32.HI R3, RZ, 0x17, R5 ;  /* 0x00000017ff037819 */ /* 0x008fe40000011405 */
[----:B------:R-:W-:Y:S02]  /*00c0*/  LOP3.LUT R0, R0, 0xfe, RZ, 0xc0, !PT ;  /* 0x000000fe00007812 */ /* 0x000fe400078ec0ff */
[----:B------:R-:W-:Y:S02]  /*00d0*/  SGXT R3, R3, 0x1 ;  /* 0x000000010303781a */ /* 0x000fe40000000200 */
[----:B------:R-:W-:-:S04]  /*00e0*/  LEA R0, R5, R0, 0x8 ;  /* 0x0000000005007211 */ /* 0x000fc800078e40ff */
[----:B------:R-:W-:Y:S02]  /*00f0*/  LEA.HI R3, R3, R0, RZ, 0x2 ;  /* 0x0000000003037211 */ /* 0x000fe400078f10ff */
[----:B------:R-:W-:Y:S02]  /*0100*/  ISETP.GE.AND P0, PT, R0, 0x5a00, PT ;  /* 0x00005a000000780c */ /* 0x000fe40003f06270 */
[----:B------:R-:W-:-:S05]  /*0110*/  SHF.R.S32.HI R3, RZ, 0x2, R3 ;  /* 0x00000002ff037819 */ /* 0x000fca0000011403 */
[----:B------:R-:W-:-:S05]  /*0120*/  IMAD.HI R2, R3, -0x49f49f49, R2 ;  /* 0xb60b60b703027827 */ /* 0x000fca00078e0202 */
[----:B------:R-:W-:-:S04]  /*0130*/  SHF.R.U32.HI R5, RZ, 0x1f, R2 ;  /* 0x0000001fff057819 */ /* 0x000fc80000011602 */
[----:B------:R-:W-:-:S05]  /*0140*/  LEA.HI.SX32 R5, R2, R5, 0x16 ;  /* 0x0000000502057211 */ /* 0x000fca00078fb2ff */
[----:B------:R-:W-:Y:S01]  /*0150*/  IMAD R11, R5, -0x5a0, R3 ;  /* 0xfffffa60050b7824 */ /* 0x000fe200078e0203 */
[----:B------:R-:W-:-:S03]  /*0160*/  CS2R R4, SRZ ;  /* 0x0000000000047805 */ /* 0x000fc6000001ff00 */
[----:B--2---:R-:W-:-:S05]  /*0170*/  IMAD.WIDE R8, R11, 0x4, R8 ;  /* 0x000000040b087825 */ /* 0x004fca00078e0208 */
[----:B------:R-:W2:Y:S04]  /*0180*/  @!P0 LDG.E.EL R4, desc[UR4][R8.64] ;  /* 0x0000000408048981 */ /* 0x000ea8000c2e1900 */
[----:B------:R3:W2:Y:S01]  /*0190*/  @!P0 LDG.E.EL R5, desc[UR4][R8.64] ;  /* 0x0000000408058981 */ /* 0x0006a2000c2e1900 */
[----:B------:R-:W-:Y:S02]  /*01a0*/  CS2R R6, SRZ ;  /* 0x0000000000067805 */ /* 0x000fe4000001ff00 */
[----:B------:R-:W-:Y:S01]  /*01b0*/  CS2R R2, SRZ ;  /* 0x0000000000027805 */ /* 0x000fe2000001ff00 */
[----:B----4-:R-:W-:-:S04]  /*01c0*/  IMAD.WIDE R14, R11, 0x4, R14 ;  /* 0x000000040b0e7825 */ /* 0x010fc800078e020e */
[----:B-----5:R-:W-:Y:S01]  /*01d0*/  IMAD.WIDE R12, R0, 0x4, R12 ;  /* 0x00000004000c7825 */ /* 0x020fe200078e020c */
[----:B------:R-:W4:Y:S01]  /*01e0*/  @!P0 LDG.E.EL R7, desc[UR4][R14.64] ;  /* 0x000000040e078981 */ /* 0x000f22000c2e1900 */
[----:B---3--:R-:W-:Y:S02]  /*01f0*/  CS2R R8, SRZ ;  /* 0x0000000000087805 */ /* 0x008fe4000001ff00 */
[C---:B0-----:R-:W-:Y:S01]  /*0200*/  IMAD.WIDE R16, R11.reuse, 0x4, R16 ;  /* 0x000000040b107825 */ /* 0x041fe200078e0210 */
[----:B------:R0:W3:Y:S03]  /*0210*/  @!P0 LDG.E.EL R6, desc[UR4][R14.64] ;  /* 0x000000040e068981 */ /* 0x0000e6000c2e1900 */
[----:B-1----:R-:W-:Y:S01]  /*0220*/  IMAD.WIDE R18, R11, 0x4, R18 ;  /* 0x000000040b127825 */ /* 0x002fe200078e0212 */
[----:B------:R1:W4:Y:S01]  /*0230*/  @!P0 LDG.E.64 R2, desc[UR4][R12.64] ;  /* 0x000000040c028981 */ /* 0x000322000c1e1b00 */
[----:B------:R-:W-:-:S03]  /*0240*/  CS2R R10, SRZ ;  /* 0x00000000000a7805 */ /* 0x000fc6000001ff00 */
[----:B------:R-:W5:Y:S04]  /*0250*/  @!P0 LDG.E.EL R9, desc[UR4][R18.64] ;  /* 0x0000000412098981 */ /* 0x000f68000c2e1900 */
[----:B------:R-:W5:Y:S04]  /*0260*/  @!P0 LDG.E.EL R10, desc[UR4][R16.64] ;  /* 0x00000004100a8981 */ /* 0x000f68000c2e1900 */
[----:B------:R-:W3:Y:S04]  /*0270*/  @!P0 LDG.E.EL R11, desc[UR4][R16.64] ;  /* 0x00000004100b8981 */ /* 0x000ee8000c2e1900 */
[----:B------:R-:W3:Y:S01]  /*0280*/  @!P0 LDG.E.EL R8, desc[UR4][R18.64] ;  /* 0x0000000412088981 */ /* 0x000ee2000c2e1900 */
[----:B0-----:R-:W-:Y:S01]  /*0290*/  MOV R14, 0x3e800000 ;  /* 0x3e800000000e7802 */ /* 0x001fe20000000f00 */
[----:B--2---:R-:W-:Y:S01]  /*02a0*/  FADD R4, R4, 9.9999997473787516356e-06 ;  /* 0x3727c5ac04047421 */ /* 0x004fe20000000000 */
[----:B------:R-:W-:-:S03]  /*02b0*/  FADD R5, R5, 9.9999997473787516356e-06 ;  /* 0x3727c5ac05057421 */ /* 0x000fc60000000000 */
[----:B-1----:R-:W0:Y:S08]  /*02c0*/  MUFU.SQRT R12, R4 ;  /* 0x00000004000c7308 */ /* 0x002e300000002000 */
[----:B------:R1:W2:Y:S01]  /*02d0*/  MUFU.SQRT R13, R5 ;  /* 0x00000005000d7308 */ /* 0x0002a20000002000 */
[C---:B0-----:R-:W-:Y:S02]  /*02e0*/  FSETP.GT.AND P1, PT, R12.reuse, 8.50705917302346158658e+37, PT ;  /* 0x7e8000000c00780b */ /* 0x041fe40003f24000 */
[----:B------:R-:W-:Y:S01]  /*02f0*/  FSETP.GEU.AND P3, PT, R12, 1.175494350822287508e-38, PT ;  /* 0x008000000c00780b */ /* 0x000fe20003f6e000 */
[----:B-1----:R-:W0:Y:S01]  /*0300*/  LDC.64 R4, c[0x0][0x238] ;  /* 0x00008e00ff047b82 */ /* 0x002e220000000a00 */
[----:B--2---:R-:W-:-:S02]  /*0310*/  FSETP.GT.AND P2, PT, R13, 8.50705917302346158658e+37, PT ;  /* 0x7e8000000d00780b */ /* 0x004fc40003f44000 */
[----:B------:R-:W-:-:S07]  /*0320*/  FSETP.GEU.AND P4, PT, R13, 1.175494350822287508e-38, PT ;  /* 0x008000000d00780b */ /* 0x000fce0003f8e000 */
[----:B------:R-:W-:-:S04]  /*0330*/  @P1 FMUL R12, R12, 0.25 ;  /* 0x3e8000000c0c1820 */ /* 0x000fc80000400000 */
[----:B------:R-:W-:Y:S01]  /*0340*/  @!P3 FMUL R12, R12, 16777216 ;  /* 0x4b8000000c0cb820 */ /* 0x000fe20000400000 */
[----:B------:R-:W-:-:S04]  /*0350*/  @P2 FMUL R13, R13, 0.25 ;  /* 0x3e8000000d0d2820 */ /* 0x000fc80000400000 */
[----:B------:R-:W-:Y:S01]  /*0360*/  @!P4 FMUL R13, R13, 16777216 ;  /* 0x4b8000000d0dc820 */ /* 0x000fe20000400000 */
[----:B------:R-:W1:Y:S01]  /*0370*/  MUFU.RCP R12, R12 ;  /* 0x0000000c000c7308 */ /* 0x000e620000001000 */
[----:B------:R-:W-:-:S07]  /*0380*/  FSEL R15, R14, 1, P1 ;  /* 0x3f8000000e0f7808 */ /* 0x000fce0000800000 */
[----:B------:R-:W2:Y:S01]  /*0390*/  MUFU.RCP R13, R13 ;  /* 0x0000000d000d7308 */ /* 0x000ea20000001000 */
[----:B------:R-:W-:Y:S01]  /*03a0*/  FSEL R14, R14, 1, P2 ;  /* 0x3f8000000e0e7808 */ /* 0x000fe20001000000 */
[----:B------:R-:W-:-:S04]  /*03b0*/  @!P3 FMUL R15, R15, 16777216 ;  /* 0x4b8000000f0fb820 */ /* 0x000fc80000400000 */
[----:B------:R-:W-:Y:S01]  /*03c0*/  @!P4 FMUL R14, R14, 16777216 ;  /* 0x4b8000000e0ec820 */ /* 0x000fe20000400000 */
[----:B----4-:R-:W-:Y:S01]  /*03d0*/  FADD R2, -R7, R2 ;  /* 0x0000000207027221 */ /* 0x010fe20000000100 */
[----:B---3--:R-:W-:Y:S01]  /*03e0*/  FADD R3, -R6, R3 ;  /* 0x0000000306037221 */ /* 0x008fe20000000100 */
[----:B-1----:R-:W-:Y:S01]  /*03f0*/  FMUL R15, R12, R15 ;  /* 0x0000000f0c0f7220 */ /* 0x002fe20000400000 */
[----:B--2---:R-:W-:-:S03]  /*0400*/  FMUL R14, R13, R14 ;  /* 0x0000000e0d0e7220 */ /* 0x004fc60000400000 */
[----:B------:R-:W-:Y:S01]  /*0410*/  FMUL R2, R2, R15 ;  /* 0x0000000f02027220 */ /* 0x000fe20000400000 */
[----:B------:R-:W-:-:S03]  /*0420*/  FMUL R3, R3, R14 ;  /* 0x0000000e03037220 */ /* 0x000fc60000400000 */
[----:B-----5:R-:W-:Y:S01]  /*0430*/  FFMA R2, R2, R10, R9 ;  /* 0x0000000a02027223 */ /* 0x020fe20000000009 */
[----:B------:R-:W-:-:S04]  /*0440*/  FFMA R3, R3, R11, R8 ;  /* 0x0000000b03037223 */ /* 0x000fc80000000008 */
[----:B------:R-:W-:Y:S02]  /*0450*/  FSETP.GEU.AND P1, PT, R2, RZ, PT ;  /* 0x000000ff0200720b */ /* 0x000fe40003f2e000 */
[C---:B------:R-:W-:Y:S01]  /*0460*/  FSETP.GEU.AND P2, PT, R3.reuse, RZ, PT ;  /* 0x000000ff0300720b */ /* 0x040fe20003f4e000 */
[----:B0-----:R-:W-:Y:S01]  /*0470*/  IMAD.WIDE R4, R0, 0x4, R4 ;  /* 0x0000000400047825 */ /* 0x001fe200078e0204 */
[----:B------:R-:W-:Y:S02]  /*0480*/  FSEL R2, R2, RZ, P1 ;  /* 0x000000ff02027208 */ /* 0x000fe40000800000 */
[----:B------:R-:W-:Y:S01]  /*0490*/  FSEL R3, R3, RZ, P2 ;  /* 0x000000ff03037208 */ /* 0x000fe20001000000 */
[----:B------:R-:W-:Y:S08]  /*04a0*/  @P0 EXIT ;  /* 0x000000000000094d */ /* 0x000ff00003800000 */
[----:B------:R-:W-:Y:S01]  /*04b0*/  STG.E.64 desc[UR4][R4.64], R2 ;  /* 0x0000000204007986 */ /* 0x000fe2000c101b04 */
[----:B------:R-:W-:Y:S05]  /*04c0*/  EXIT ;  /* 0x000000000000794d */ /* 0x000fea0003800000 */
.L_x_0:
[----:B------:R-:W-:-:S00]  /*04d0*/  BRA `(.L_x_0) ;  /* 0xfffffffc00fc7947 */ /* 0x000fc0000383ffff */
[----:B------:R-:W-:-:S00]  /*04e0*/  NOP ;  /* 0x0000000000007918 */ /* 0x000fc00000000000 */
        /* <DEDUP_REMOVED lines=9> */
.L_x_1:


//--------------------- .nv.global.init           --------------------------
	.section	.nv.global.init,"aw",@progbits
.nv.global.init:
	.type		_$_str,@object
	.size		_$_str,(_$_str_$_2 - _$_str)
_$_str:
        /*0000*/ 	.byte	0x5f, 0x5f, 0x43, 0x55, 0x44, 0x41, 0x5f, 0x46, 0x54, 0x5a, 0x00
	.type		_$_str_$_2,@object
	.size		_$_str_$_2,(.L_1 - _$_str_$_2)
_$_str_$_2:
        /*000b*/ 	.byte	0x5f, 0x5f, 0x43, 0x55, 0x44, 0x41, 0x5f, 0x50, 0x52, 0x45, 0x43, 0x5f, 0x53, 0x51, 0x52, 0x54
        /*001b*/ 	.byte	0x00
.L_1:


//--------------------- .nv.constant0.triton_poi_fused__native_batch_norm_legit_no_training_relu_132 --------------------------
	.section	.nv.constant0.triton_poi_fused__native_batch_norm_legit_no_training_relu_132,"a",@progbits
	.sectionflags	@""
	.align	4
.nv.constant0.triton_poi_fused__native_batch_norm_legit_no_training_relu_132:
	.zero		580
